	.target	sm_100a

	.elftype	@"ET_EXEC"


//--------------------- .note.nv.tkinfo           --------------------------
	.section	.note.nv.tkinfo,"",@"SHT_NOTE"
	.sectionflags	@"SHF_NOTE_NV_TKINFO"
	.tkinfo
        /*0018*/ 	.word	0x00000081
        /*0030*/ 	.string	""
        /*0030*/ 	.string	"ptxas-blackwell"
        /*0030*/ 	.string	"Cuda compilation tools, release 12.9, V12.9.86"
        /*0030*/ 	.string	"Build cuda_12.9.r12.9/compiler.36037853_0"
        /*0030*/ 	.string	"-v  -suppress-debug-info  -lineinfo  -arch sm_100a "



//--------------------- .note.nv.cuver            --------------------------
	.section	.note.nv.cuver,"",@"SHT_NOTE"
	.sectionflags	@"SHF_NOTE_NV_CUVER"
        /*0018*/ 	.short	0x0001
        /*001a*/ 	.short	0x0064
        /*001c*/ 	.short	0x0001
        /*001e*/ 	.short	0x0000
        /*0020*/ 	.short	0x0001
        /*0022*/ 	.short	0x0000


//--------------------- .nv.info                  --------------------------
	.section	.nv.info,"",@"SHT_CUDA_INFO"
	.align	4


	//----- nvinfo : EIATTR_REGCOUNT
	.align		4
        /*0000*/ 	.byte	0x04, 0x2f
        /*0002*/ 	.short	(.L_4 - .L_3)
	.align		4
.L_3:
        /*0004*/ 	.word	index@(gluon_mma)
        /*0008*/ 	.word	0x00000037


	//----- nvinfo : EIATTR_FRAME_SIZE
	.align		4
.L_4:
        /*000c*/ 	.byte	0x04, 0x11
        /*000e*/ 	.short	(.L_6 - .L_5)
	.align		4
.L_5:
        /*0010*/ 	.word	index@($__internal_2_$__cuda_sm10x_tcgen05_guardrail_trap_unallocated_columns_being_dealloced)
        /*0014*/ 	.word	0x00000000


	//----- nvinfo : EIATTR_FRAME_SIZE
	.align		4
.L_6:
        /*0018*/ 	.byte	0x04, 0x11
        /*001a*/ 	.short	(.L_8 - .L_7)
	.align		4
.L_7:
        /*001c*/ 	.word	index@($__internal_1_$__cuda_sm10x_tcgen05_guardrail_trap_phase_invalid_during_alloc)
        /*0020*/ 	.word	0x00000000


	//----- nvinfo : EIATTR_FRAME_SIZE
	.align		4
.L_8:
        /*0024*/ 	.byte	0x04, 0x11
        /*0026*/ 	.short	(.L_10 - .L_9)
	.align		4
.L_9:
        /*0028*/ 	.word	index@($__internal_0_$__cuda_sm10x_tcgen05_guardrail_trap_col_being_dealloced_not_returned_by_alloc)
        /*002c*/ 	.word	0x00000000


	//----- nvinfo : EIATTR_FRAME_SIZE
	.align		4
.L_10:
        /*0030*/ 	.byte	0x04, 0x11
        /*0032*/ 	.short	(.L_12 - .L_11)
	.align		4
.L_11:
        /*0034*/ 	.word	index@(gluon_mma)
        /*0038*/ 	.word	0x00000000


	//----- nvinfo : EIATTR_MIN_STACK_SIZE
	.align		4
.L_12:
        /*003c*/ 	.byte	0x04, 0x12
        /*003e*/ 	.short	(.L_14 - .L_13)
	.align		4
.L_13:
        /*0040*/ 	.word	index@(gluon_mma)
        /*0044*/ 	.word	0x00000000
.L_14:


//--------------------- .nv.info.gluon_mma        --------------------------
	.section	.nv.info.gluon_mma,"",@"SHT_CUDA_INFO"
	.sectionflags	@""
	.align	4


	//----- nvinfo : EIATTR_CUDA_API_VERSION
	.align		4
        /*0000*/ 	.byte	0x04, 0x37
        /*0002*/ 	.short	(.L_16 - .L_15)
.L_15:
        /*0004*/ 	.word	0x00000081


	//----- nvinfo : EIATTR_KPARAM_INFO
	.align		4
.L_16:
        /*0008*/ 	.byte	0x04, 0x17
        /*000a*/ 	.short	(.L_18 - .L_17)
.L_17:
        /*000c*/ 	.word	0x00000000
        /*0010*/ 	.short	0x0004
        /*0012*/ 	.short	0x0020
        /*0014*/ 	.byte	0x00, 0xf4, 0x21, 0x00


	//----- nvinfo : EIATTR_KPARAM_INFO
	.align		4
.L_18:
        /*0018*/ 	.byte	0x04, 0x17
        /*001a*/ 	.short	(.L_20 - .L_19)
.L_19:
        /*001c*/ 	.word	0x00000000
        /*0020*/ 	.short	0x0003
        /*0022*/ 	.short	0x0018
        /*0024*/ 	.byte	0x00, 0xf4, 0x21, 0x00


	//----- nvinfo : EIATTR_KPARAM_INFO
	.align		4
.L_20:
        /*0028*/ 	.byte	0x04, 0x17
        /*002a*/ 	.short	(.L_22 - .L_21)
.L_21:
        /*002c*/ 	.word	0x00000000
        /*0030*/ 	.short	0x0002
        /*0032*/ 	.short	0x0010
        /*0034*/ 	.byte	0x00, 0xf4, 0x21, 0x00


	//----- nvinfo : EIATTR_KPARAM_INFO
	.align		4
.L_22:
        /*0038*/ 	.byte	0x04, 0x17
        /*003a*/ 	.short	(.L_24 - .L_23)
.L_23:
        /*003c*/ 	.word	0x00000000
        /*0040*/ 	.short	0x0001
        /*0042*/ 	.short	0x0008
        /*0044*/ 	.byte	0x00, 0xf4, 0x21, 0x00


	//----- nvinfo : EIATTR_KPARAM_INFO
	.align		4
.L_24:
        /*0048*/ 	.byte	0x04, 0x17
        /*004a*/ 	.short	(.L_26 - .L_25)
.L_25:
        /*004c*/ 	.word	0x00000000
        /*0050*/ 	.short	0x0000
        /*0052*/ 	.short	0x0000
        /*0054*/ 	.byte	0x00, 0xf4, 0x21, 0x00


	//----- nvinfo : EIATTR_AT_ENTRY_FRAGMENTS
	.align		4
.L_26:
        /*0058*/ 	.byte	0x04, 0x4f
        /*005a*/ 	.short	(.L_28 - .L_27)


	//   ....[0]....
.L_27:
        /*005c*/ 	.word	0x00000004


	//----- nvinfo : EIATTR_RESERVED_SMEM_USED
	.align		4
.L_28:
        /*0060*/ 	.byte	0x01, 0x41
	.zero		2


	//----- nvinfo : EIATTR_SPARSE_MMA_MASK
	.align		4
        /*0064*/ 	.byte	0x03, 0x50
        /*0066*/ 	.short	0x0000


	//----- nvinfo : EIATTR_TCGEN05_1CTA_USED
	.align		4
        /*0068*/ 	.byte	0x01, 0x51
	.zero		2


	//----- nvinfo : EIATTR_MAXREG_COUNT
	.align		4
        /*006c*/ 	.byte	0x03, 0x1b
        /*006e*/ 	.short	0x00ff


	//----- nvinfo : EIATTR_NUM_BARRIERS
	.align		4
        /*0070*/ 	.byte	0x02, 0x4c
        /*0072*/ 	.byte	0x01
	.zero		1


	//----- nvinfo : EIATTR_INT_WARP_WIDE_INSTR_OFFSETS
	.align		4
        /*0074*/ 	.byte	0x04, 0x31
        /*0076*/ 	.short	(.L_30 - .L_29)


	//   ....[0]....
.L_29:
        /*0078*/ 	.word	0x00000a40


	//   ....[1]....
        /*007c*/ 	.word	0x00000a50


	//   ....[2]....
        /*0080*/ 	.word	0x00000e90


	//   ....[3]....
        /*0084*/ 	.word	0x00000ea0


	//   ....[4]....
        /*0088*/ 	.word	0x00001760


	//   ....[5]....
        /*008c*/ 	.word	0x000017b0


	//----- nvinfo : EIATTR_COOP_GROUP_MASK_REGIDS
	.align		4
.L_30:
        /*0090*/ 	.byte	0x04, 0x29
        /*0092*/ 	.short	(.L_32 - .L_31)


	//   ....[0]....
.L_31:
        /*0094*/ 	.word	0xffffffff


	//   ....[1]....
        /*0098*/ 	.word	0xffffffff


	//   ....[2]....
        /*009c*/ 	.word	0xffffffff


	//   ....[3]....
        /*00a0*/ 	.word	0xffffffff


	//----- nvinfo : EIATTR_COOP_GROUP_INSTR_OFFSETS
	.align		4
.L_32:
        /*00a4*/ 	.byte	0x04, 0x28
        /*00a6*/ 	.short	(.L_34 - .L_33)


	//   ....[0]....
.L_33:
        /*00a8*/ 	.word	0x00000050


	//   ....[1]....
        /*00ac*/ 	.word	0x00000310


	//   ....[2]....
        /*00b0*/ 	.word	0x000015f0


	//   ....[3]....
        /*00b4*/ 	.word	0x00001860


	//----- nvinfo : EIATTR_VRC_CTA_INIT_COUNT
	.align		4
.L_34:
        /*00b8*/ 	.byte	0x02, 0x4a
        /*00ba*/ 	.byte	0x80
	.zero		1


	//----- nvinfo : EIATTR_MBARRIER_INSTR_OFFSETS
	.align		4
        /*00bc*/ 	.byte	0x04, 0x39
        /*00be*/ 	.short	(.L_36 - .L_35)


	//   ....[0]....
.L_35:
        /*00c0*/ 	.word	0x00000c30
        /*00c4*/ 	.word	0x000000ff
        /*00c8*/ 	.word	0x00003000
        /*00cc*/ 	.short	0x0100
        /*00ce*/ 	.byte	0x0e
	.zero		1


	//   ....[1]....
        /*00d0*/ 	.word	0x00000f40
        /*00d4*/ 	.word	0x000000ff
        /*00d8*/ 	.word	0x00003000
        /*00dc*/ 	.short	0x010a
        /*00de*/ 	.byte	0x0e
	.zero		1


	//   ....[2]....
        /*00e0*/ 	.word	0x00001060
        /*00e4*/ 	.word	0x000000ff
        /*00e8*/ 	.word	0x00003000
        /*00ec*/ 	.short	0x0108
        /*00ee*/ 	.byte	0x0e
	.zero		1


	//   ....[3]....
        /*00f0*/ 	.word	0x00001880
        /*00f4*/ 	.word	0x000000ff
        /*00f8*/ 	.word	0x00003000
        /*00fc*/ 	.short	0x010a
        /*00fe*/ 	.byte	0x0e
	.zero		1


	//----- nvinfo : EIATTR_NUM_MBARRIERS
	.align		4
.L_36:
        /*0100*/ 	.byte	0x03, 0x38
        /*0102*/ 	.short	0x0001


	//----- nvinfo : EIATTR_EXIT_INSTR_OFFSETS
	.align		4
        /*0104*/ 	.byte	0x04, 0x1c
        /*0106*/ 	.short	(.L_38 - .L_37)


	//   ....[0]....
.L_37:
        /*0108*/ 	.word	0x00001870


	//----- nvinfo : EIATTR_REQNTID
	.align		4
.L_38:
        /*010c*/ 	.byte	0x04, 0x10
        /*010e*/ 	.short	(.L_40 - .L_39)
.L_39:
        /*0110*/ 	.word	0x00000100
        /*0114*/ 	.word	0x00000001
        /*0118*/ 	.word	0x00000001


	//----- nvinfo : EIATTR_CRS_STACK_SIZE
	.align		4
.L_40:
        /*011c*/ 	.byte	0x04, 0x1e
        /*011e*/ 	.short	(.L_42 - .L_41)
.L_41:
        /*0120*/ 	.word	0x00000000


	//----- nvinfo : EIATTR_CBANK_PARAM_SIZE
	.align		4
.L_42:
        /*0124*/ 	.byte	0x03, 0x19
        /*0126*/ 	.short	0x0028


	//----- nvinfo : EIATTR_PARAM_CBANK
	.align		4
        /*0128*/ 	.byte	0x04, 0x0a
        /*012a*/ 	.short	(.L_44 - .L_43)
	.align		4
.L_43:
        /*012c*/ 	.word	index@(.nv.constant0.gluon_mma)
        /*0130*/ 	.short	0x0380
        /*0132*/ 	.short	0x0028


	//----- nvinfo : EIATTR_SW_WAR
	.align		4
.L_44:
        /*0134*/ 	.byte	0x04, 0x36
        /*0136*/ 	.short	(.L_46 - .L_45)
.L_45:
        /*0138*/ 	.word	0x00000008
.L_46:


//--------------------- .nv.compat                --------------------------
	.section	.nv.compat,"",@"SHT_CUDA_COMPAT_INFO"
	.align	4
        /*0000*/ 	.byte	0x02, 0x02, 0x02, 0x00, 0x02, 0x05, 0x05, 0x00, 0x02, 0x03, 0x00, 0x00, 0x02, 0x06, 0x01, 0x00


//--------------------- .nv.callgraph             --------------------------
	.section	.nv.callgraph,"",@"SHT_CUDA_CALLGRAPH"
	.align	4
	.sectionentsize	8
	.align		4
        /*0000*/ 	.word	0x00000000
	.align		4
        /*0004*/ 	.word	0xffffffff
	.align		4
        /*0008*/ 	.word	0x00000000
	.align		4
        /*000c*/ 	.word	0xfffffffe
	.align		4
        /*0010*/ 	.word	0x00000000
	.align		4
        /*0014*/ 	.word	0xfffffffd
	.align		4
        /*0018*/ 	.word	0x00000000
	.align		4
        /*001c*/ 	.word	0xfffffffc


//--------------------- .text.gluon_mma           --------------------------
	.section	.text.gluon_mma,"ax",@progbits
	.align	128
        .global         gluon_mma
        .type           gluon_mma,@function
        .size           gluon_mma,(.L_x_15 - gluon_mma)
        .other          gluon_mma,@"STO_CUDA_ENTRY STV_DEFAULT"
gluon_mma:
.text.gluon_mma:
[----:B------:R-:W0:Y:S01]  /*0000*/  LDC R1, c[0x0][0x37c] ;  /* 0x0000df00ff017b82 */ /* 0x000e220000000800 */
[----:B------:R-:W1:Y:S02]  /*0010*/  S2R R36, SR_TID.X ;  /* 0x0000000000247919 */ /* 0x000e640000002100 */
[----:B-1----:R-:W-:-:S13]  /*0020*/  ISETP.GE.U32.AND P1, PT, R36, 0x20, PT ;  /* 0x000000202400780c */ /* 0x002fda0003f26070 */
[----:B------:R-:W-:Y:S05]  /*0030*/  @P1 BRA `(.L_x_0) ;  /* 0x0000000000b81947 */ /* 0x000fea0003800000 */
[----:B------:R-:W1:Y:S01]  /*0040*/  S2UR UR6, SR_CgaCtaId ;  /* 0x00000000000679c3 */ /* 0x000e620000008800 */
[----:B------:R-:W-:Y:S01]  /*0050*/  NOP ;  /* 0x0000000000007918 */ /* 0x000fe20000000000 */
[----:B------:R-:W-:Y:S02]  /*0060*/  UMOV UR4, 0x40 ;  /* 0x0000004000047882 */ /* 0x000fe40000000000 */
[----:B-1----:R-:W-:-:S09]  /*0070*/  ULEA UR4, UR6, UR4, 0x18 ;  /* 0x0000000406047291 */ /* 0x002fd2000f8ec0ff */
[----:B------:R-:W1:Y:S01]  /*0080*/  LDS.U8 R0, [UR4] ;  /* 0x00000004ff007984 */ /* 0x000e620008000000 */
[----:B------:R-:W-:Y:S02]  /*0090*/  UMOV UR4, 0x400 ;  /* 0x0000040000047882 */ /* 0x000fe40000000000 */
[----:B------:R-:W-:Y:S01]  /*00a0*/  ULEA UR4, UR6, UR4, 0x18 ;  /* 0x0000000406047291 */ /* 0x000fe2000f8ec0ff */
[----:B-1----:R-:W-:-:S13]  /*00b0*/  ISETP.NE.AND P0, PT, R0, RZ, PT ;  /* 0x000000ff0000720c */ /* 0x002fda0003f05270 */
[----:B------:R-:W-:Y:S05]  /*00c0*/  @P0 BRA `(.L_x_1) ;  /* 0x00000000007c0947 */ /* 0x000fea0003800000 */
[----:B------:R-:W-:-:S13]  /*00d0*/  ELECT P0, URZ, PT ;  /* 0x0000000000ff782f */ /* 0x000fda0003800000 */
[----:B------:R-:W-:Y:S05]  /*00e0*/  @!P0 BRA `(.L_x_2) ;  /* 0x0000000000848947 */ /* 0x000fea0003800000 */
[----:B------:R-:W-:Y:S01]  /*00f0*/  UMOV UR5, 0x4 ;  /* 0x0000000400057882 */ /* 0x000fe20000000000 */
[----:B------:R-:W-:Y:S02]  /*0100*/  IMAD.MOV.U32 R4, RZ, RZ, 0x1 ;  /* 0x00000001ff047424 */ /* 0x000fe400078e00ff */
[----:B------:R-:W-:Y:S02]  /*0110*/  IMAD.MOV.U32 R5, RZ, RZ, 0xf ;  /* 0x0000000fff057424 */ /* 0x000fe400078e00ff */
[----:B------:R-:W-:Y:S04]  /*0120*/  DEPBAR.LE SB1, 0x36 ;  /* 0x00009d800000791a */ /* 0x000fe80000000000 */
[----:B------:R-:W1:Y:S02]  /*0130*/  UTCATOMSWS.FIND_AND_SET.ALIGN UP0, UR5, UR5 ;  /* 0x00000005000575e3 */ /* 0x000e640008000800 */
[----:B-1----:R-:W-:-:S04]  /*0140*/  PLOP3.LUT P0, PT, PT, PT, UP0, 0x80, 0x8 ;  /* 0x000000000008781c */ /* 0x002fc80003f0f008 */
[----:B------:R-:W-:-:S04]  /*0150*/  SEL R0, RZ, 0xffffffff, !P0 ;  /* 0xffffffffff007807 */ /* 0x000fc80004000000 */
[----:B------:R-:W-:Y:S01]  /*0160*/  ISETP.NE.AND P0, PT, R0, RZ, PT ;  /* 0x000000ff0000720c */ /* 0x000fe20003f05270 */
[----:B------:R-:W-:-:S12]  /*0170*/  IMAD.U32 R0, RZ, RZ, UR5 ;  /* 0x00000005ff007e24 */ /* 0x000fd8000f8e00ff */
[----:B------:R-:W-:Y:S05]  /*0180*/  @P0 BRA `(.L_x_3) ;  /* 0x0000000000240947 */ /* 0x000fea0003800000 */
.L_x_4:
[----:B------:R-:W-:Y:S05]  /*0190*/  NANOSLEEP 0x64 ;  /* 0x000000640000795d */ /* 0x000fea0003800000 */
[----:B------:R-:W-:-:S05]  /*01a0*/  UMOV UR5, 0x4 ;  /* 0x0000000400057882 */ /* 0x000fca0000000000 */
[----:B------:R-:W-:Y:S04]  /*01b0*/  DEPBAR.LE SB1, 0x36 ;  /* 0x00009d800000791a */ /* 0x000fe80000000000 */
[----:B------:R-:W1:Y:S02]  /*01c0*/  UTCATOMSWS.FIND_AND_SET.ALIGN UP0, UR5, UR5 ;  /* 0x00000005000575e3 */ /* 0x000e640008000800 */
[----:B-1----:R-:W-:-:S04]  /*01d0*/  PLOP3.LUT P0, PT, PT, PT, UP0, 0x80, 0x8 ;  /* 0x000000000008781c */ /* 0x002fc80003f0f008 */
[----:B------:R-:W-:-:S04]  /*01e0*/  SEL R0, RZ, 0xffffffff, !P0 ;  /* 0xffffffffff007807 */ /* 0x000fc80004000000 */
[----:B------:R-:W-:Y:S01]  /*01f0*/  ISETP.NE.AND P0, PT, R0, RZ, PT ;  /* 0x000000ff0000720c */ /* 0x000fe20003f05270 */
[----:B------:R-:W-:-:S12]  /*0200*/  IMAD.U32 R0, RZ, RZ, UR5 ;  /* 0x00000005ff007e24 */ /* 0x000fd8000f8e00ff */
[----:B------:R-:W-:Y:S05]  /*0210*/  @!P0 BRA `(.L_x_4) ;  /* 0xfffffffc00dc8947 */ /* 0x000fea000383ffff */
.L_x_3:
[C---:B------:R-:W-:Y:S01]  /*0220*/  VIADD R3, R0.reuse, 0x10 ;  /* 0x0000001000037836 */ /* 0x040fe20000000000 */
[----:B------:R-:W-:Y:S01]  /*0230*/  UMOV UR5, 0x50 ;  /* 0x0000005000057882 */ /* 0x000fe20000000000 */
[----:B------:R-:W-:Y:S01]  /*0240*/  SHF.L.U32 R2, R5, R0, RZ ;  /* 0x0000000005027219 */ /* 0x000fe200000006ff */
[----:B------:R-:W-:Y:S01]  /*0250*/  ULEA UR5, UR6, UR5, 0x18 ;  /* 0x0000000506057291 */ /* 0x000fe2000f8ec0ff */
[----:B------:R-:W-:Y:S01]  /*0260*/  IMAD.SHL.U32 R0, R0, 0x20, RZ ;  /* 0x0000002000007824 */ /* 0x000fe200078e00ff */
[----:B------:R-:W-:-:S04]  /*0270*/  SHF.L.U32 R3, R4, R3, RZ ;  /* 0x0000000304037219 */ /* 0x000fc800000006ff */
[----:B------:R-:W-:-:S05]  /*0280*/  LOP3.LUT R2, R3, R2, RZ, 0xfc, !PT ;  /* 0x0000000203027212 */ /* 0x000fca00078efcff */
[----:B------:R1:W-:Y:S04]  /*0290*/  ATOMS.OR RZ, [UR5], R2 ;  /* 0x00000002ffff798c */ /* 0x0003e8000b000005 */
[----:B------:R1:W-:Y:S01]  /*02a0*/  STS [UR4], R0 ;  /* 0x00000000ff007988 */ /* 0x0003e20008000804 */
[----:B------:R-:W-:Y:S05]  /*02b0*/  BRA `(.L_x_2) ;  /* 0x0000000000107947 */ /* 0x000fea0003800000 */
.L_x_1:
[----:B------:R-:W-:Y:S01]  /*02c0*/  IMAD.MOV.U32 R0, RZ, RZ, -0x1 ;  /* 0xffffffffff007424 */ /* 0x000fe200078e00ff */
[----:B------:R-:W-:-:S04]  /*02d0*/  MOV R2, 0x300 ;  /* 0x0000030000027802 */ /* 0x000fc80000000f00 */
[----:B------:R1:W-:Y:S03]  /*02e0*/  STS [UR4], R0 ;  /* 0x00000000ff007988 */ /* 0x0003e60008000804 */
[----:B01----:R-:W-:Y:S05]  /*02f0*/  CALL.REL.NOINC `($__internal_1_$__cuda_sm10x_tcgen05_guardrail_trap_phase_invalid_during_alloc) ;  /* 0x0000001400787944 */ /* 0x003fea0003c00000 */
.L_x_2:
[----:B------:R-:W-:Y:S05]  /*0300*/  WARPSYNC.ALL ;  /* 0x0000000000007948 */ /* 0x000fea0003800000 */
[----:B------:R-:W-:Y:S01]  /*0310*/  NOP ;  /* 0x0000000000007918 */ /* 0x000fe20000000000 */
.L_x_0:
[----:B------:R-:W2:Y:S08]  /*0320*/  S2UR UR13, SR_CgaCtaId ;  /* 0x00000000000d79c3 */ /* 0x000eb00000008800 */
[----:B------:R-:W-:Y:S01]  /*0330*/  BAR.SYNC.DEFER_BLOCKING 0x0 ;  /* 0x0000000000007b1d */ /* 0x000fe20000010000 */
[----:B------:R-:W-:Y:S02]  /*0340*/  SHF.R.U32.HI R3, RZ, 0x5, R36 ;  /* 0x00000005ff037819 */ /* 0x000fe40000011624 */
[----:B------:R-:W-:-:S02]  /*0350*/  LOP3.LUT R9, R36, 0xe0, RZ, 0xc0, !PT ;  /* 0x000000e024097812 */ /* 0x000fc400078ec0ff */
[----:B------:R-:W-:Y:S01]  /*0360*/  SGXT.U32 R3, R3, 0x3 ;  /* 0x000000030303781a */ /* 0x000fe20000000000 */
[----:B------:R-:W-:Y:S02]  /*0370*/  UMOV UR4, 0x400 ;  /* 0x0000040000047882 */ /* 0x000fe40000000000 */
[----:B------:R-:W3:Y:S01]  /*0380*/  LDC.64 R12, c[0x0][0x380] ;  /* 0x0000e000ff0c7b82 */ /* 0x000ee20000000a00 */
[----:B------:R-:W-:Y:S01]  /*0390*/  LOP3.LUT R43, R36, 0x1f, RZ, 0xc0, !PT ;  /* 0x0000001f242b7812 */ /* 0x000fe200078ec0ff */
[----:B------:R-:W4:Y:S01]  /*03a0*/  LDCU.64 UR16, c[0x0][0x358] ;  /* 0x00006b00ff1077ac */ /* 0x000f220008000a00 */
[C---:B------:R-:W-:Y:S02]  /*03b0*/  LOP3.LUT R23, R3.reuse, 0x8, RZ, 0xfc, !PT ;  /* 0x0000000803177812 */ /* 0x040fe400078efcff */
[C---:B------:R-:W-:Y:S02]  /*03c0*/  LOP3.LUT R19, R3.reuse, 0x10, RZ, 0xfc, !PT ;  /* 0x0000001003137812 */ /* 0x040fe400078efcff */
[C---:B------:R-:W-:Y:S01]  /*03d0*/  LOP3.LUT R11, R3.reuse, 0x18, RZ, 0xfc, !PT ;  /* 0x00000018030b7812 */ /* 0x040fe200078efcff */
[----:B------:R-:W1:Y:S01]  /*03e0*/  LDC.64 R4, c[0x0][0x388] ;  /* 0x0000e200ff047b82 */ /* 0x000e620000000a00 */
[----:B------:R-:W-:Y:S01]  /*03f0*/  LOP3.LUT R41, R3, 0x20, RZ, 0xfc, !PT ;  /* 0x0000002003297812 */ /* 0x000fe200078efcff */
[----:B-1----:R-:W-:Y:S01]  /*0400*/  IMAD.SHL.U32 R0, R23, 0x20, RZ ;  /* 0x0000002017007824 */ /* 0x002fe200078e00ff */
[----:B------:R-:W-:Y:S01]  /*0410*/  LOP3.LUT R39, R3, 0x28, RZ, 0xfc, !PT ;  /* 0x0000002803277812 */ /* 0x000fe200078efcff */
[----:B------:R-:W-:Y:S01]  /*0420*/  IMAD.SHL.U32 R2, R19, 0x20, RZ ;  /* 0x0000002013027824 */ /* 0x000fe200078e00ff */
[----:B------:R-:W-:Y:S01]  /*0430*/  LOP3.LUT R37, R3, 0x30, RZ, 0xfc, !PT ;  /* 0x0000003003257812 */ /* 0x000fe200078efcff */
[----:B------:R-:W-:Y:S01]  /*0440*/  IMAD.SHL.U32 R8, R11, 0x20, RZ ;  /* 0x000000200b087824 */ /* 0x000fe200078e00ff */
[----:B------:R-:W-:Y:S01]  /*0450*/  LOP3.LUT R3, R3, 0x38, RZ, 0xfc, !PT ;  /* 0x0000003803037812 */ /* 0x000fe200078efcff */
[----:B--2---:R-:W-:Y:S01]  /*0460*/  ULEA UR14, UR13, UR4, 0x18 ;  /* 0x000000040d0e7291 */ /* 0x004fe2000f8ec0ff */
[----:B------:R-:W-:-:S02]  /*0470*/  IMAD.SHL.U32 R10, R41, 0x20, RZ ;  /* 0x00000020290a7824 */ /* 0x000fc400078e00ff */
[----:B------:R-:W-:Y:S02]  /*0480*/  IMAD.SHL.U32 R18, R39, 0x20, RZ ;  /* 0x0000002027127824 */ /* 0x000fe400078e00ff */
[----:B------:R-:W-:Y:S02]  /*0490*/  IMAD.SHL.U32 R22, R37, 0x20, RZ ;  /* 0x0000002025167824 */ /* 0x000fe400078e00ff */
[----:B------:R-:W-:Y:S01]  /*04a0*/  IMAD.SHL.U32 R30, R3, 0x20, RZ ;  /* 0x00000020031e7824 */ /* 0x000fe200078e00ff */
[-C--:B---3--:R-:W-:Y:S01]  /*04b0*/  LEA R24, P0, R9, R12.reuse, 0x1 ;  /* 0x0000000c09187211 */ /* 0x088fe200078008ff */
[----:B------:R-:W1:Y:S01]  /*04c0*/  LDS R34, [UR14] ;  /* 0x0000000eff227984 */ /* 0x000e620008000800 */
[-C--:B------:R-:W-:Y:S02]  /*04d0*/  LEA R26, P4, R23, R12.reuse, 0x6 ;  /* 0x0000000c171a7211 */ /* 0x080fe400078830ff */
[-C--:B------:R-:W-:Y:S02]  /*04e0*/  LEA R28, P5, R19, R12.reuse, 0x6 ;  /* 0x0000000c131c7211 */ /* 0x080fe400078a30ff */
[----:B------:R-:W-:-:S02]  /*04f0*/  LEA R6, P3, R11, R12, 0x6 ;  /* 0x0000000c0b067211 */ /* 0x000fc400078630ff */
[-C--:B------:R-:W-:Y:S02]  /*0500*/  LEA.HI.X R25, R9, R13.reuse, RZ, 0x1, P0 ;  /* 0x0000000d09197211 */ /* 0x080fe400000f0cff */
[-C--:B------:R-:W-:Y:S02]  /*0510*/  LEA.HI.X R27, R0, R13.reuse, RZ, 0x1, P4 ;  /* 0x0000000d001b7211 */ /* 0x080fe400020f0cff */
[-C--:B------:R-:W-:Y:S01]  /*0520*/  LEA R20, P2, R41, R12.reuse, 0x6 ;  /* 0x0000000c29147211 */ /* 0x080fe200078430ff */
[----:B------:R-:W-:Y:S01]  /*0530*/  IMAD.SHL.U32 R38, R9, 0x4, RZ ;  /* 0x0000000409267824 */ /* 0x000fe200078e00ff */
[-C--:B------:R-:W-:Y:S02]  /*0540*/  LEA R16, P0, R39, R12.reuse, 0x6 ;  /* 0x0000000c27107211 */ /* 0x080fe400078030ff */
[-C--:B------:R-:W-:Y:S02]  /*0550*/  LEA.HI.X R29, R2, R13.reuse, RZ, 0x1, P5 ;  /* 0x0000000d021d7211 */ /* 0x080fe400028f0cff */
[-C--:B------:R-:W-:Y:S01]  /*0560*/  LEA.HI.X R7, R8, R13.reuse, RZ, 0x1, P3 ;  /* 0x0000000d08077211 */ /* 0x080fe200018f0cff */
[----:B------:R-:W-:Y:S01]  /*0570*/  IMAD.SHL.U32 R40, R23, 0x80, RZ ;  /* 0x0000008017287824 */ /* 0x000fe200078e00ff */
[-C--:B------:R-:W-:Y:S01]  /*0580*/  LEA R14, P4, R37, R12.reuse, 0x6 ;  /* 0x0000000c250e7211 */ /* 0x080fe200078830ff */
[----:B------:R-:W-:Y:S01]  /*0590*/  IMAD.SHL.U32 R0, R19, 0x80, RZ ;  /* 0x0000008013007824 */ /* 0x000fe200078e00ff */
[----:B------:R-:W-:Y:S01]  /*05a0*/  LEA R12, P5, R3, R12, 0x6 ;  /* 0x0000000c030c7211 */ /* 0x000fe200078a30ff */
[----:B------:R-:W-:Y:S01]  /*05b0*/  IMAD.WIDE.U32 R26, R43, 0x2, R26 ;  /* 0x000000022b1a7825 */ /* 0x000fe200078e001a */
[-C--:B------:R-:W-:Y:S01]  /*05c0*/  LEA.HI.X R21, R10, R13.reuse, RZ, 0x1, P2 ;  /* 0x0000000d0a157211 */ /* 0x080fe200010f0cff */
[----:B------:R-:W-:Y:S01]  /*05d0*/  BAR.SYNC.DEFER_BLOCKING 0x0 ;  /* 0x0000000000007b1d */ /* 0x000fe20000010000 */
[-C--:B------:R-:W-:Y:S01]  /*05e0*/  LEA.HI.X R17, R18, R13.reuse, RZ, 0x1, P0 ;  /* 0x0000000d12117211 */ /* 0x080fe200000f0cff */
[----:B------:R-:W-:Y:S01]  /*05f0*/  IMAD.SHL.U32 R2, R11, 0x80, RZ ;  /* 0x000000800b027824 */ /* 0x000fe200078e00ff */
[-C--:B------:R-:W-:Y:S01]  /*0600*/  LEA.HI.X R15, R22, R13.reuse, RZ, 0x1, P4 ;  /* 0x0000000d160f7211 */ /* 0x080fe200020f0cff */
[----:B------:R-:W-:Y:S01]  /*0610*/  IMAD.WIDE.U32 R28, R43, 0x2, R28 ;  /* 0x000000022b1c7825 */ /* 0x000fe200078e001c */
[----:B------:R-:W-:-:S03]  /*0620*/  LEA.HI.X R13, R30, R13, RZ, 0x1, P5 ;  /* 0x0000000d1e0d7211 */ /* 0x000fc600028f0cff */
[----:B------:R-:W-:Y:S01]  /*0630*/  IMAD.WIDE.U32 R30, R43, 0x2, R6 ;  /* 0x000000022b1e7825 */ /* 0x000fe200078e0006 */
[----:B------:R-:W-:-:S03]  /*0640*/  LEA R6, P0, R9, R4, 0x3 ;  /* 0x0000000409067211 */ /* 0x000fc600078018ff */
[----:B------:R-:W-:Y:S01]  /*0650*/  IMAD.WIDE.U32 R48, R43, 0x2, R12 ;  /* 0x000000022b307825 */ /* 0x000fe200078e000c */
[-C--:B------:R-:W-:Y:S02]  /*0660*/  LEA.HI.X R7, R38, R5.reuse, RZ, 0x1, P0 ;  /* 0x0000000526077211 */ /* 0x080fe400000f0cff */
[-C--:B------:R-:W-:Y:S01]  /*0670*/  LEA R12, P0, R23, R4.reuse, 0x8 ;  /* 0x00000004170c7211 */ /* 0x080fe200078040ff */
[----:B------:R-:W-:Y:S01]  /*0680*/  IMAD.WIDE.U32 R46, R43, 0x2, R14 ;  /* 0x000000022b2e7825 */ /* 0x000fe200078e000e */
[-C--:B------:R-:W-:Y:S02]  /*0690*/  LEA R14, P2, R19, R4.reuse, 0x8 ;  /* 0x00000004130e7211 */ /* 0x080fe400078440ff */
[-C--:B------:R-:W-:Y:S01]  /*06a0*/  LEA.HI.X R13, R40, R5.reuse, RZ, 0x1, P0 ;  /* 0x00000005280d7211 */ /* 0x080fe200000f0cff */
[----:B------:R-:W-:Y:S01]  /*06b0*/  IMAD.WIDE.U32 R24, R43, 0x2, R24 ;  /* 0x000000022b187825 */ /* 0x000fe200078e0018 */
[----:B------:R-:W-:Y:S02]  /*06c0*/  LEA R4, P0, R11, R4, 0x8 ;  /* 0x000000040b047211 */ /* 0x000fe400078040ff */
[-C--:B------:R-:W-:Y:S01]  /*06d0*/  LEA.HI.X R15, R0, R5.reuse, RZ, 0x1, P2 ;  /* 0x00000005000f7211 */ /* 0x080fe200010f0cff */
[C---:B------:R-:W-:Y:S01]  /*06e0*/  IMAD.WIDE.U32 R12, R43.reuse, 0x2, R12 ;  /* 0x000000022b0c7825 */ /* 0x040fe200078e000c */
[----:B------:R-:W-:Y:S01]  /*06f0*/  LEA.HI.X R5, R2, R5, RZ, 0x1, P0 ;  /* 0x0000000502057211 */ /* 0x000fe200000f0cff */
[----:B----4-:R-:W5:Y:S02]  /*0700*/  LDG.E.U16 R10, desc[UR16][R26.64] ;  /* 0x000000101a0a7981 */ /* 0x010f64000c1e1500 */
[----:B------:R-:W-:-:S02]  /*0710*/  IMAD.WIDE.U32 R32, R43, 0x2, R20 ;  /* 0x000000022b207825 */ /* 0x000fc400078e0014 */
[----:B------:R-:W5:Y:S01]  /*0720*/  LDG.E.U16 R18, desc[UR16][R28.64] ;  /* 0x000000101c127981 */ /* 0x000f62000c1e1500 */
[----:B------:R-:W-:Y:S01]  /*0730*/  SHF.R.U32.HI R42, RZ, 0x5, R36 ;  /* 0x00000005ff2a7819 */ /* 0x000fe20000011624 */
[C---:B------:R-:W-:Y:S02]  /*0740*/  IMAD.WIDE.U32 R44, R43.reuse, 0x2, R16 ;  /* 0x000000022b2c7825 */ /* 0x040fe400078e0010 */
[----:B------:R2:W5:Y:S02]  /*0750*/  LDG.E.U16 R8, desc[UR16][R24.64] ;  /* 0x0000001018087981 */ /* 0x000564000c1e1500 */
[C---:B------:R-:W-:Y:S02]  /*0760*/  IMAD.WIDE.U32 R14, R43.reuse, 0x2, R14 ;  /* 0x000000022b0e7825 */ /* 0x040fe400078e000e */
[----:B------:R-:W5:Y:S02]  /*0770*/  LDG.E.U16 R23, desc[UR16][R12.64] ;  /* 0x000000100c177981 */ /* 0x000f64000c1e1500 */
[----:B------:R-:W-:-:S02]  /*0780*/  IMAD.WIDE.U32 R4, R43, 0x2, R4 ;  /* 0x000000022b047825 */ /* 0x000fc400078e0004 */
[----:B------:R-:W5:Y:S02]  /*0790*/  LDG.E.U16 R27, desc[UR16][R12.64+0x80] ;  /* 0x000080100c1b7981 */ /* 0x000f64000c1e1500 */
[----:B--2---:R-:W-:Y:S02]  /*07a0*/  IMAD.WIDE.U32 R24, R43, 0x2, R6 ;  /* 0x000000022b187825 */ /* 0x004fe400078e0006 */
[----:B------:R-:W5:Y:S04]  /*07b0*/  LDG.E.U16 R26, desc[UR16][R12.64+0x40] ;  /* 0x000040100c1a7981 */ /* 0x000f68000c1e1500 */
[----:B------:R2:W5:Y:S01]  /*07c0*/  LDG.E.U16 R28, desc[UR16][R12.64+0xc0] ;  /* 0x0000c0100c1c7981 */ /* 0x000562000c1e1500 */
[----:B------:R-:W-:Y:S02]  /*07d0*/  R2UR UR12, R42 ;  /* 0x000000002a0c72ca */ /* 0x000fe400000e0000 */
[----:B-1----:R-:W-:Y:S01]  /*07e0*/  R2UR UR15, R34 ;  /* 0x00000000220f72ca */ /* 0x002fe200000e0000 */
[----:B------:R1:W5:Y:S04]  /*07f0*/  LDG.E.U16 R22, desc[UR16][R30.64] ;  /* 0x000000101e167981 */ /* 0x000368000c1e1500 */
[----:B------:R1:W5:Y:S01]  /*0800*/  LDG.E.U16 R16, desc[UR16][R32.64] ;  /* 0x0000001020107981 */ /* 0x000362000c1e1500 */
[----:B--2---:R-:W-:Y:S01]  /*0810*/  IMAD.SHL.U32 R12, R36, 0x2, RZ ;  /* 0x00000002240c7824 */ /* 0x004fe200078e00ff */
[----:B------:R-:W-:-:S02]  /*0820*/  SHF.R.U32.HI R13, RZ, 0x2, R36 ;  /* 0x00000002ff0d7819 */ /* 0x000fc40000011624 */
[----:B------:R1:W5:Y:S02]  /*0830*/  LDG.E.U16 R7, desc[UR16][R24.64] ;  /* 0x0000001018077981 */ /* 0x000364000c1e1500 */
[----:B------:R-:W-:Y:S02]  /*0840*/  LOP3.LUT R12, R12, 0x1fe, RZ, 0xc0, !PT ;  /* 0x000001fe0c0c7812 */ /* 0x000fe400078ec0ff */
[----:B------:R1:W5:Y:S04]  /*0850*/  LDG.E.U16 R11, desc[UR16][R24.64+0x80] ;  /* 0x00008010180b7981 */ /* 0x000368000c1e1500 */
[----:B------:R1:W5:Y:S04]  /*0860*/  LDG.E.U16 R6, desc[UR16][R24.64+0x40] ;  /* 0x0000401018067981 */ /* 0x000368000c1e1500 */
[----:B------:R1:W5:Y:S01]  /*0870*/  LDG.E.U16 R19, desc[UR16][R24.64+0xc0] ;  /* 0x0000c01018137981 */ /* 0x000362000c1e1500 */
[----:B------:R-:W-:-:S03]  /*0880*/  LOP3.LUT R13, R12, 0x30, R13, 0x78, !PT ;  /* 0x000000300c0d7812 */ /* 0x000fc600078e780d */
[----:B------:R1:W5:Y:S04]  /*0890*/  LDG.E.U16 R17, desc[UR16][R44.64] ;  /* 0x000000102c117981 */ /* 0x000368000c1e1500 */
        /* <DEDUP_REMOVED lines=9> */
[----:B------:R1:W5:Y:S01]  /*0930*/  LDG.E.U16 R35, desc[UR16][R4.64+0xc0] ;  /* 0x0000c01004237981 */ /* 0x000362000c1e1500 */
[----:B------:R-:W-:Y:S05]  /*0940*/  @P1 BRA `(.L_x_5) ;  /* 0x0000000000181947 */ /* 0x000fea0003800000 */
[----:B------:R-:W-:Y:S01]  /*0950*/  ELECT P0, URZ, PT ;  /* 0x0000000000ff782f */ /* 0x000fe20003800000 */
[----:B-1----:R-:W-:Y:S01]  /*0960*/  IMAD.MOV.U32 R4, RZ, RZ, 0x1 ;  /* 0x00000001ff047424 */ /* 0x002fe200078e00ff */
[----:B------:R-:W-:Y:S01]  /*0970*/  UMOV UR4, 0x40 ;  /* 0x0000004000047882 */ /* 0x000fe20000000000 */
[----:B------:R-:W-:Y:S01]  /*0980*/  UVIRTCOUNT.DEALLOC.SMPOOL 0x80 ;  /* 0x000000800000784c */ /* 0x000fe20000000000 */
[----:B------:R-:W-:-:S09]  /*0990*/  ULEA UR4, UR13, UR4, 0x18 ;  /* 0x000000040d047291 */ /* 0x000fd2000f8ec0ff */
[----:B------:R2:W-:Y:S03]  /*09a0*/  @P0 STS.U8 [UR4], R4 ;  /* 0x00000004ff000988 */ /* 0x0005e60008000004 */
.L_x_5:
[----:B------:R-:W-:Y:S01]  /*09b0*/  LOP3.LUT P2, RZ, R36, 0xff, RZ, 0xc0, !PT ;  /* 0x000000ff24ff7812 */ /* 0x000fe2000784c0ff */
[----:B-1----:R-:W-:Y:S01]  /*09c0*/  IMAD R5, R43, 0x2, R38 ;  /* 0x000000022b057824 */ /* 0x002fe200078e0226 */
[----:B------:R-:W-:Y:S01]  /*09d0*/  SHF.R.U32.HI R42, RZ, 0x1, R9 ;  /* 0x00000001ff2a7819 */ /* 0x000fe20000011609 */
[----:B------:R-:W-:Y:S01]  /*09e0*/  UMOV UR4, 0x1 ;  /* 0x0000000100047882 */ /* 0x000fe20000000000 */
[----:B-----5:R-:W-:Y:S02]  /*09f0*/  STS.U16 [R13+UR14+0x2200], R10 ;  /* 0x0022000a0d007988 */ /* 0x020fe4000800040e */
[----:B--2---:R-:W-:Y:S02]  /*0a00*/  LOP3.LUT R4, R5, R42, RZ, 0x3c, !PT ;  /* 0x0000002a05047212 */ /* 0x004fe400078e3cff */
[----:B------:R-:W-:Y:S02]  /*0a10*/  STS.U16 [R13+UR14+0x2400], R18 ;  /* 0x002400120d007988 */ /* 0x000fe4000800040e */
[----:B------:R-:W-:-:S02]  /*0a20*/  LOP3.LUT R5, R4, 0x40, RZ, 0x3c, !PT ;  /* 0x0000004004057812 */ /* 0x000fc400078e3cff */
[----:B------:R-:W-:Y:S01]  /*0a30*/  STS.U16 [R13+UR14+0x2600], R22 ;  /* 0x002600160d007988 */ /* 0x000fe2000800040e */
[----:B------:R-:W-:Y:S01]  /*0a40*/  VOTEU.ALL UP0, P2 ;  /* 0x0000000000ff7886 */ /* 0x000fe20001000000 */
[----:B------:R-:W-:Y:S02]  /*0a50*/  VOTEU.ALL UP1, P2 ;  /* 0x0000000000ff7886 */ /* 0x000fe40001020000 */
[----:B------:R-:W-:Y:S02]  /*0a60*/  STS.U16 [R13+UR14+0x2800], R16 ;  /* 0x002800100d007988 */ /* 0x000fe4000800040e */
[----:B------:R-:W-:-:S04]  /*0a70*/  @!UP0 UIADD3 UR4, UPT, UPT, -UR4, 0x100000, URZ ;  /* 0x0010000004048890 */ /* 0x000fc8000fffe1ff */
[----:B------:R-:W-:Y:S02]  /*0a80*/  @!UP0 USHF.L.U32 UR5, UR4, 0xb, URZ ;  /* 0x0000000b04058899 */ /* 0x000fe400080006ff */
[----:B------:R-:W-:Y:S02]  /*0a90*/  @!UP0 USHF.L.U32 UR4, UR4, 0x1, URZ ;  /* 0x0000000104048899 */ /* 0x000fe400080006ff */
[----:B------:R-:W-:Y:S01]  /*0aa0*/  UISETP.NE.U32.AND UP0, UPT, UR12, URZ, UPT ;  /* 0x000000ff0c00728c */ /* 0x000fe2000bf05070 */
[----:B------:R-:W-:Y:S04]  /*0ab0*/  STS.U16 [R13+UR14+0x2a00], R17 ;  /* 0x002a00110d007988 */ /* 0x000fe8000800040e */
[----:B------:R-:W-:Y:S04]  /*0ac0*/  STS.U16 [R13+UR14+0x2c00], R20 ;  /* 0x002c00140d007988 */ /* 0x000fe8000800040e */
[----:B------:R-:W-:Y:S04]  /*0ad0*/  STS.U16 [R13+UR14+0x2000], R8 ;  /* 0x002000080d007988 */ /* 0x000fe8000800040e */
[----:B------:R-:W-:Y:S04]  /*0ae0*/  STS.U16 [R13+UR14+0x2e00], R21 ;  /* 0x002e00150d007988 */ /* 0x000fe8000800040e */
[----:B------:R-:W-:Y:S04]  /*0af0*/  STS.U16 [R4+UR14], R7 ;  /* 0x0000000704007988 */ /* 0x000fe8000800040e */
[----:B------:R-:W-:Y:S04]  /*0b00*/  STS.U16 [R4+UR14+0x1000], R11 ;  /* 0x0010000b04007988 */ /* 0x000fe8000800040e */
[----:B------:R-:W-:Y:S04]  /*0b10*/  STS.U16 [R4+UR14+0x400], R23 ;  /* 0x0004001704007988 */ /* 0x000fe8000800040e */
[----:B------:R-:W-:Y:S04]  /*0b20*/  STS.U16 [R4+UR14+0x1400], R27 ;  /* 0x0014001b04007988 */ /* 0x000fe8000800040e */
[----:B------:R-:W-:Y:S04]  /*0b30*/  STS.U16 [R4+UR14+0x800], R29 ;  /* 0x0008001d04007988 */ /* 0x000fe8000800040e */
[----:B------:R-:W-:Y:S04]  /*0b40*/  STS.U16 [R4+UR14+0x1800], R31 ;  /* 0x0018001f04007988 */ /* 0x000fe8000800040e */
[----:B------:R-:W-:Y:S04]  /*0b50*/  STS.U16 [R4+UR14+0xc00], R25 ;  /* 0x000c001904007988 */ /* 0x000fe8000800040e */
[----:B------:R1:W-:Y:S04]  /*0b60*/  STS.U16 [R4+UR14+0x1c00], R33 ;  /* 0x001c002104007988 */ /* 0x0003e8000800040e */
[----:B------:R2:W-:Y:S04]  /*0b70*/  STS.U16 [R5+UR14], R6 ;  /* 0x0000000605007988 */ /* 0x0005e8000800040e */
[----:B------:R2:W-:Y:S01]  /*0b80*/  STS.U16 [R5+UR14+0x1000], R19 ;  /* 0x0010001305007988 */ /* 0x0005e2000800040e */
[----:B-1----:R-:W-:-:S03]  /*0b90*/  LOP3.LUT R4, R36, 0xff, RZ, 0xc0, !PT ;  /* 0x000000ff24047812 */ /* 0x002fc600078ec0ff */
[----:B------:R2:W-:Y:S04]  /*0ba0*/  STS.U16 [R5+UR14+0x400], R26 ;  /* 0x0004001a05007988 */ /* 0x0005e8000800040e */
[----:B------:R2:W-:Y:S04]  /*0bb0*/  STS.U16 [R5+UR14+0x1400], R28 ;  /* 0x0014001c05007988 */ /* 0x0005e8000800040e */
[----:B------:R2:W-:Y:S04]  /*0bc0*/  STS.U16 [R5+UR14+0x800], R30 ;  /* 0x0008001e05007988 */ /* 0x0005e8000800040e */
[----:B------:R2:W-:Y:S04]  /*0bd0*/  STS.U16 [R5+UR14+0x1800], R24 ;  /* 0x0018001805007988 */ /* 0x0005e8000800040e */
[----:B------:R2:W-:Y:S04]  /*0be0*/  STS.U16 [R5+UR14+0xc00], R32 ;  /* 0x000c002005007988 */ /* 0x0005e8000800040e */
[----:B------:R2:W-:Y:S01]  /*0bf0*/  STS.U16 [R5+UR14+0x1c00], R35 ;  /* 0x001c002305007988 */ /* 0x0005e2000800040e */
[----:B------:R1:W-:Y:S06]  /*0c00*/  MEMBAR.ALL.CTA ;  /* 0x0000000000007992 */ /* 0x0003ec0000008000 */
[----:B-1----:R-:W-:Y:S04]  /*0c10*/  FENCE.VIEW.ASYNC.S ;  /* 0x00000000000073c6 */ /* 0x002fe80000000000 */
[----:B------:R-:W1:Y:S02]  /*0c20*/  FENCE.VIEW.ASYNC.S ;  /* 0x00000000000073c6 */ /* 0x000e640000000000 */
[----:B-1----:R2:W1:Y:S02]  /*0c30*/  @!UP1 SYNCS.EXCH.64 URZ, [UR14+0x3000], UR4 ;  /* 0x003000040eff95b2 */ /* 0x0024640008000100 */
[----:B-1----:R-:W-:Y:S06]  /*0c40*/  BAR.SYNC.DEFER_BLOCKING 0x0 ;  /* 0x0000000000007b1d */ /* 0x002fec0000010000 */
[----:B--2---:R-:W-:Y:S05]  /*0c50*/  BRA.U UP0, `(.L_x_6) ;  /* 0x00000001005c7547 */ /* 0x004fea000b800000 */
[----:B------:R-:W-:Y:S02]  /*0c60*/  UIADD3 UR4, UPT, UPT, UR14, 0x2000, URZ ;  /* 0x000020000e047890 */ /* 0x000fe4000fffe0ff */
[----:B------:R-:W-:Y:S02]  /*0c70*/  USHF.R.U32.HI UR6, URZ, 0x4, UR14 ;  /* 0x00000004ff067899 */ /* 0x000fe4000801160e */
[----:B------:R-:W-:Y:S02]  /*0c80*/  USHF.R.U32.HI UR4, URZ, 0x4, UR4 ;  /* 0x00000004ff047899 */ /* 0x000fe40008011604 */
[----:B------:R-:W-:Y:S02]  /*0c90*/  USGXT.U32 UR6, UR6, 0xe ;  /* 0x0000000e0606789a */ /* 0x000fe40008000000 */
[----:B------:R-:W-:Y:S01]  /*0ca0*/  USGXT.U32 UR4, UR4, 0xe ;  /* 0x0000000e0404789a */ /* 0x000fe20008000000 */
[----:B------:R-:W-:Y:S01]  /*0cb0*/  UMOV UR10, 0x1000080 ;  /* 0x01000080000a7882 */ /* 0x000fe20000000000 */
[----:B------:R-:W-:Y:S01]  /*0cc0*/  UMOV UR11, 0x40004040 ;  /* 0x40004040000b7882 */ /* 0x000fe20000000000 */
[----:B------:R-:W-:Y:S01]  /*0cd0*/  UMOV UR7, URZ ;  /* 0x000000ff00077c82 */ /* 0x000fe20008000000 */
[----:B------:R-:W-:Y:S01]  /*0ce0*/  UMOV UR8, 0xfffffffe ;  /* 0xfffffffe00087882 */ /* 0x000fe20000000000 */
[----:B------:R-:W-:Y:S01]  /*0cf0*/  UMOV UR9, 0x7fffbfdf ;  /* 0x7fffbfdf00097882 */ /* 0x000fe20000000000 */
[----:B------:R-:W-:Y:S01]  /*0d00*/  UIADD3.64 UR10, UPT, UPT, UR6, UR10, URZ ;  /* 0x0000000a060a7297 */ /* 0x000fe2000fffe0ff */
[----:B------:R-:W-:Y:S01]  /*0d10*/  UMOV UR5, URZ ;  /* 0x000000ff00057c82 */ /* 0x000fe20008000000 */
[----:B------:R-:W-:-:S02]  /*0d20*/  ULOP3.LUT UR6, UR6, 0x1000000, URZ, 0xfc, !UPT ;  /* 0x0100000006067892 */ /* 0x000fc4000f8efcff */
[----:B------:R-:W-:Y:S01]  /*0d30*/  UIADD3.64 UR8, UPT, UPT, UR4, -UR8, URZ ;  /* 0x8000000804087297 */ /* 0x000fe2000fffe0ff */
[----:B------:R-:W-:Y:S01]  /*0d40*/  UMOV UR18, 0x0 ;  /* 0x0000000000127882 */ /* 0x000fe20000000000 */
[----:B------:R-:W-:Y:S01]  /*0d50*/  UMOV UR19, 0x4210010 ;  /* 0x0421001000137882 */ /* 0x000fe20000000000 */
[----:B------:R-:W-:Y:S01]  /*0d60*/  UMOV UR5, 0x80004020 ;  /* 0x8000402000057882 */ /* 0x000fe20000000000 */
[----:B------:R-:W-:Y:S01]  /*0d70*/  UMOV UR7, 0x40004040 ;  /* 0x4000404000077882 */ /* 0x000fe20000000000 */
[----:B------:R-:W-:Y:S01]  /*0d80*/  UMOV UR20, 0x0 ;  /* 0x0000000000147882 */ /* 0x000fe20000000000 */
[----:B------:R-:W-:Y:S01]  /*0d90*/  UMOV UR21, 0x4210010 ;  /* 0x0421001000157882 */ /* 0x000fe20000000000 */
[----:B------:R1:W-:Y:S02]  /*0da0*/  UTCHMMA gdesc[UR4], gdesc[UR6], tmem[UR15], tmem[UR18], idesc[UR19], !UPT ;  /* 0x00ff1206040075ea */ /* 0x0003e4000f80000f */
[----:B------:R1:W-:Y:S01]  /*0db0*/  UTCHMMA gdesc[UR8], gdesc[UR10], tmem[UR15], tmem[UR20], idesc[UR21], UPT ;  /* 0x00ff140a080075ea */ /* 0x0003e2000b80000f */
[----:B------:R-:W-:-:S02]  /*0dc0*/  NOP ;  /* 0x0000000000007918 */ /* 0x000fc40000000000 */
.L_x_6:
[----:B------:R-:W-:Y:S02]  /*0dd0*/  ELECT P0, URZ, PT ;  /* 0x0000000000ff782f */ /* 0x000fe40003800000 */
[C---:B------:R-:W-:Y:S01]  /*0de0*/  LOP3.LUT R44, R36.reuse, 0x7, RZ, 0xc0, !PT ;  /* 0x00000007242c7812 */ /* 0x040fe200078ec0ff */
[----:B-1----:R-:W-:Y:S01]  /*0df0*/  UIADD3 UR4, UPT, UPT, UR14, 0x3000, URZ ;  /* 0x000030000e047890 */ /* 0x002fe2000fffe0ff */
[----:B------:R-:W-:Y:S01]  /*0e00*/  IMAD.SHL.U32 R6, R36, 0x8, RZ ;  /* 0x0000000824067824 */ /* 0x000fe200078e00ff */
[----:B------:R-:W-:Y:S01]  /*0e10*/  ISETP.LT.U32.AND P0, PT, R4, 0x20, P0 ;  /* 0x000000200400780c */ /* 0x000fe20000701070 */
[----:B------:R-:W-:Y:S01]  /*0e20*/  UMOV UR5, URZ ;  /* 0x000000ff00057c82 */ /* 0x000fe20008000000 */
[C---:B------:R-:W-:Y:S02]  /*0e30*/  IMAD.SHL.U32 R4, R36.reuse, 0x10, RZ ;  /* 0x0000001024047824 */ /* 0x040fe400078e00ff */
[----:B------:R-:W-:Y:S01]  /*0e40*/  IMAD.SHL.U32 R7, R36, 0x40, RZ ;  /* 0x0000004024077824 */ /* 0x000fe200078e00ff */
[----:B------:R-:W-:-:S02]  /*0e50*/  LOP3.LUT R6, R6, 0x300, RZ, 0xc0, !PT ;  /* 0x0000030006067812 */ /* 0x000fc400078ec0ff */
[----:B------:R-:W-:Y:S02]  /*0e60*/  LOP3.LUT R5, R4, 0x8f0, RZ, 0xc0, !PT ;  /* 0x000008f004057812 */ /* 0x000fe400078ec0ff */
[----:B------:R-:W-:-:S03]  /*0e70*/  LOP3.LUT R7, R7, 0x400, RZ, 0xc0, !PT ;  /* 0x0000040007077812 */ /* 0x000fc600078ec0ff */
[----:B------:R-:W-:Y:S01]  /*0e80*/  IMAD R5, R44, 0x1000, R5 ;  /* 0x000010002c057824 */ /* 0x000fe200078e0205 */
[----:B------:R-:W-:Y:S01]  /*0e90*/  VOTEU.ANY UP0, P0 ;  /* 0x0000000000ff7886 */ /* 0x000fe20000000100 */
[----:B------:R-:W-:-:S03]  /*0ea0*/  VOTEU.ANY UP1, P0 ;  /* 0x0000000000ff7886 */ /* 0x000fc60000020100 */
[----:B------:R-:W-:Y:S01]  /*0eb0*/  IADD3 R45, PT, PT, R6, R5, R7 ;  /* 0x00000005062d7210 */ /* 0x000fe20007ffe007 */
[----:B------:R-:W-:Y:S01]  /*0ec0*/  @UP0 UMOV UR6, UR4 ;  /* 0x0000000400060c82 */ /* 0x000fe20008000000 */
[----:B------:R-:W-:Y:S01]  /*0ed0*/  USHF.L.U32 UR4, UR12, 0x15, URZ ;  /* 0x000000150c047899 */ /* 0x000fe200080006ff */
[----:B------:R1:W-:Y:S01]  /*0ee0*/  @UP1 UTCBAR [UR6], URZ ;  /* 0x000000ff060013e9 */ /* 0x0003e200080000ff */
[----:B------:R-:W-:Y:S01]  /*0ef0*/  BAR.SYNC.DEFER_BLOCKING 0x0 ;  /* 0x0000000000007b1d */ /* 0x000fe20000010000 */
[----:B------:R-:W-:Y:S02]  /*0f00*/  USHF.L.U32 UR5, UR12, 0x4, URZ ;  /* 0x000000040c057899 */ /* 0x000fe400080006ff */
[----:B------:R-:W-:Y:S02]  /*0f10*/  ULOP3.LUT UR4, UR4, 0x600000, URZ, 0xc0, !UPT ;  /* 0x0060000004047892 */ /* 0x000fe4000f8ec0ff */
[----:B------:R-:W-:-:S04]  /*0f20*/  ULOP3.LUT UR5, UR5, 0x40, URZ, 0xc0, !UPT ;  /* 0x0000004005057892 */ /* 0x000fc8000f8ec0ff */
[----:B------:R-:W-:Y:S01]  /*0f30*/  UIADD3 UR4, UPT, UPT, UR5, UR4, UR15 ;  /* 0x0000000405047290 */ /* 0x000fe2000fffe00f */
[----:B------:R-:W2:Y:S02]  /*0f40*/  SYNCS.PHASECHK.TRANS64.TRYWAIT P0, [UR14+0x3000], RZ ;  /* 0x003000ffff0075a7 */ /* 0x000ea4000800110e */
[----:B-12---:R-:W-:Y:S09]  /*0f50*/  @!P0 BRA `(.L_x_7) ;  /* 0x0000000800488947 */ /* 0x006ff20003800000 */
.L_x_11:
[----:B------:R-:W-:Y:S01]  /*0f60*/  BAR.SYNC.DEFER_BLOCKING 0x0 ;  /* 0x0000000000007b1d */ /* 0x000fe20000010000 */
[----:B------:R-:W-:Y:S01]  /*0f70*/  IMAD.SHL.U32 R36, R36, 0x80, RZ ;  /* 0x0000008024247824 */ /* 0x000fe200078e00ff */
[----:B------:R-:W-:Y:S01]  /*0f80*/  LOP3.LUT R46, R45, 0x10, RZ, 0x3c, !PT ;  /* 0x000000102d2e7812 */ /* 0x000fe200078e3cff */
[----:B------:R-:W-:Y:S01]  /*0f90*/  IMAD.SHL.U32 R43, R43, 0x4, RZ ;  /* 0x000000042b2b7824 */ /* 0x000fe200078e00ff */
[C---:B------:R-:W-:Y:S01]  /*0fa0*/  LOP3.LUT R50, R45.reuse, 0x40, RZ, 0x3c, !PT ;  /* 0x000000402d327812 */ /* 0x040fe200078e3cff */
[----:B------:R-:W-:Y:S01]  /*0fb0*/  IMAD.SHL.U32 R38, R38, 0x4, RZ ;  /* 0x0000000426267824 */ /* 0x000fe200078e00ff */
[----:B------:R-:W-:Y:S01]  /*0fc0*/  LOP3.LUT R47, R36, 0x7c00, RZ, 0xc0, !PT ;  /* 0x00007c00242f7812 */ /* 0x000fe200078ec0ff */
[----:B------:R-:W-:Y:S01]  /*0fd0*/  LDTM.16dp32bit_t0_t15.x32 R4, tmem[UR4] ;  /* 0x00000004000479ee */ /* 0x000fe20008a80000 */
[----:B------:R-:W1:Y:S01]  /*0fe0*/  LDTM.16dp32bit_t16_t31.x32 R4, tmem[UR4+0x20] ;  /* 0x00002004000479ee */ /* 0x000e620008aa0000 */
[C---:B------:R-:W-:Y:S01]  /*0ff0*/  LOP3.LUT R51, R45.reuse, 0x50, RZ, 0x3c, !PT ;  /* 0x000000502d337812 */ /* 0x040fe200078e3cff */
[----:B------:R-:W2:Y:S01]  /*1000*/  LDCU.64 UR4, c[0x0][0x390] ;  /* 0x00007200ff0477ac */ /* 0x000ea20008000a00 */
[----:B------:R-:W-:Y:S01]  /*1010*/  IMAD R47, R44, 0x10, R47 ;  /* 0x000000102c2f7824 */ /* 0x000fe200078e022f */
[----:B------:R-:W-:-:S02]  /*1020*/  LOP3.LUT R44, R45, 0x20, RZ, 0x3c, !PT ;  /* 0x000000202d2c7812 */ /* 0x000fc400078e3cff */
[----:B------:R-:W-:Y:S02]  /*1030*/  LOP3.LUT R52, R45, 0x60, RZ, 0x3c, !PT ;  /* 0x000000602d347812 */ /* 0x000fe400078e3cff */
[----:B------:R-:W-:Y:S02]  /*1040*/  LOP3.LUT R36, R47, R42, RZ, 0x3c, !PT ;  /* 0x0000002a2f247212 */ /* 0x000fe400078e3cff */
[----:B------:R-:W-:Y:S01]  /*1050*/  LOP3.LUT R42, R45, 0x30, RZ, 0x3c, !PT ;  /* 0x000000302d2a7812 */ /* 0x000fe200078e3cff */
[----:B------:R-:W1:Y:S01]  /*1060*/  @!P2 SYNCS.CCTL.IV [UR14+0x3000] ;  /* 0x00300000ff00a9b1 */ /* 0x000e62000800000e */
[----:B------:R-:W-:Y:S01]  /*1070*/  NOP ;  /* 0x0000000000007918 */ /* 0x000fe20000000000 */
[----:B-1----:R-:W-:Y:S01]  /*1080*/  BAR.SYNC.DEFER_BLOCKING 0x0 ;  /* 0x0000000000007b1d */ /* 0x002fe20000010000 */
[----:B--2---:R-:W-:-:S04]  /*1090*/  IADD3 R48, P2, P3, R43, UR4, R38 ;  /* 0x000000042b307c10 */ /* 0x004fc8000fb5e026 */
[----:B------:R-:W-:Y:S01]  /*10a0*/  IADD3.X R49, PT, PT, RZ, UR5, RZ, P2, P3 ;  /* 0x00000005ff317c10 */ /* 0x000fe200097e64ff */
[----:B------:R-:W-:Y:S04]  /*10b0*/  STS.128 [R45+UR14], R4 ;  /* 0x000000042d007988 */ /* 0x000fe80008000c0e */
[----:B------:R1:W-:Y:S04]  /*10c0*/  STS.128 [R46+UR14], R8 ;  /* 0x000000082e007988 */ /* 0x0003e80008000c0e */
[----:B------:R-:W-:Y:S04]  /*10d0*/  STS.128 [R44+UR14], R12 ;  /* 0x0000000c2c007988 */ /* 0x000fe80008000c0e */
[----:B------:R-:W-:Y:S04]  /*10e0*/  STS.128 [R42+UR14], R16 ;  /* 0x000000102a007988 */ /* 0x000fe80008000c0e */
[----:B------:R-:W-:Y:S01]  /*10f0*/  STS.128 [R50+UR14], R20 ;  /* 0x0000001432007988 */ /* 0x000fe20008000c0e */
[----:B-1----:R-:W-:-:S03]  /*1100*/  LOP3.LUT R8, R45, 0x70, RZ, 0x3c, !PT ;  /* 0x000000702d087812 */ /* 0x002fc600078e3cff */
[----:B------:R1:W-:Y:S01]  /*1110*/  STS.128 [R51+UR14], R24 ;  /* 0x0000001833007988 */ /* 0x0003e20008000c0e */
[----:B------:R-:W-:-:S03]  /*1120*/  LEA R10, P0, R40, UR4, 0x2 ;  /* 0x00000004280a7c11 */ /* 0x000fc6000f8010ff */
[----:B------:R-:W-:Y:S01]  /*1130*/  STS.128 [R52+UR14], R28 ;  /* 0x0000001c34007988 */ /* 0x000fe20008000c0e */
[----:B------:R-:W-:-:S03]  /*1140*/  LEA.HI.X R40, R40, UR5, RZ, 0x2, P0 ;  /* 0x0000000528287c11 */ /* 0x000fc600080f14ff */
[----:B------:R2:W-:Y:S01]  /*1150*/  STS.128 [R8+UR14], R32 ;  /* 0x0000002008007988 */ /* 0x0005e20008000c0e */
[----:B------:R-:W-:Y:S01]  /*1160*/  BAR.SYNC.DEFER_BLOCKING 0x0 ;  /* 0x0000000000007b1d */ /* 0x000fe20000010000 */
[----:B-1----:R-:W-:Y:S01]  /*1170*/  IMAD.SHL.U32 R25, R39, 0x80, RZ ;  /* 0x0000008027197824 */ /* 0x002fe200078e00ff */
[----:B------:R-:W-:Y:S01]  /*1180*/  LEA R26, P3, R0, UR4, 0x2 ;  /* 0x00000004001a7c11 */ /* 0x000fe2000f8610ff */
[----:B------:R-:W-:Y:S01]  /*1190*/  IMAD.SHL.U32 R24, R41, 0x80, RZ ;  /* 0x0000008029187824 */ /* 0x000fe200078e00ff */
[----:B--2---:R-:W-:Y:S02]  /*11a0*/  IADD3 R32, P0, PT, R43, R10, RZ ;  /* 0x0000000a2b207210 */ /* 0x004fe40007f1e0ff */
[----:B------:R-:W-:-:S03]  /*11b0*/  LEA R34, P4, R41, UR4, 0x9 ;  /* 0x0000000429227c11 */ /* 0x000fc6000f8848ff */
[----:B------:R-:W-:Y:S01]  /*11c0*/  IMAD.X R33, RZ, RZ, R40, P0 ;  /* 0x000000ffff217224 */ /* 0x000fe200000e0628 */
[----:B------:R-:W-:Y:S02]  /*11d0*/  LEA.HI.X R35, R24, UR5, RZ, 0x2, P4 ;  /* 0x0000000518237c11 */ /* 0x000fe4000a0f14ff */
[----:B------:R-:W-:Y:S02]  /*11e0*/  LEA R38, P4, R2, UR4, 0x2 ;  /* 0x0000000402267c11 */ /* 0x000fe4000f8810ff */
[C---:B------:R-:W-:Y:S01]  /*11f0*/  LEA R42, P0, R37.reuse, UR4, 0x9 ;  /* 0x00000004252a7c11 */ /* 0x040fe2000f8048ff */
[----:B------:R-:W-:Y:S01]  /*1200*/  IMAD.SHL.U32 R37, R37, 0x80, RZ ;  /* 0x0000008025257824 */ /* 0x000fe200078e00ff */
[----:B------:R-:W1:Y:S01]  /*1210*/  LDSM.16.M88.4 R44, [R36+UR14] ;  /* 0x0000000e242c783b */ /* 0x000e620008000200 */
[C---:B------:R-:W-:Y:S01]  /*1220*/  LEA R40, P2, R3.reuse, UR4, 0x9 ;  /* 0x0000000403287c11 */ /* 0x040fe2000f8448ff */
[----:B------:R-:W-:Y:S02]  /*1230*/  IMAD.SHL.U32 R3, R3, 0x80, RZ ;  /* 0x0000008003037824 */ /* 0x000fe400078e00ff */
[----:B------:R-:W2:Y:S01]  /*1240*/  LDSM.16.M88.4 R4, [R36+UR14+0x80] ;  /* 0x0000800e2404783b */ /* 0x000ea20008000200 */
[----:B------:R-:W-:-:S03]  /*1250*/  LEA.HI.X R37, R37, UR5, RZ, 0x2, P0 ;  /* 0x0000000525257c11 */ /* 0x000fc600080f14ff */
[----:B------:R-:W3:Y:S04]  /*1260*/  LDSM.16.M88.4 R12, [R36+UR14+0x100] ;  /* 0x0001000e240c783b */ /* 0x000ee80008000200 */
[----:B------:R-:W4:Y:S04]  /*1270*/  LDSM.16.M88.4 R8, [R36+UR14+0x180] ;  /* 0x0001800e2408783b */ /* 0x000f280008000200 */
[----:B------:R-:W5:Y:S04]  /*1280*/  LDSM.16.M88.4 R16, [R36+UR14+0x200] ;  /* 0x0002000e2410783b */ /* 0x000f680008000200 */
[----:B------:R-:W0:Y:S04]  /*1290*/  LDSM.16.M88.4 R20, [R36+UR14+0x280] ;  /* 0x0002800e2414783b */ /* 0x000e280008000200 */
[----:B------:R-:W-:Y:S04]  /*12a0*/  LDSM.16.M88.4 R28, [R36+UR14+0x380] ;  /* 0x0003800e241c783b */ /* 0x000fe80008000200 */
[----:B-1----:R1:W-:Y:S04]  /*12b0*/  STG.E desc[UR16][R48.64], R44 ;  /* 0x0000002c30007986 */ /* 0x0023e8000c101910 */
[----:B------:R-:W-:Y:S04]  /*12c0*/  STG.E desc[UR16][R48.64+0x80], R45 ;  /* 0x0000802d30007986 */ /* 0x000fe8000c101910 */
[----:B------:R-:W-:Y:S01]  /*12d0*/  STG.E desc[UR16][R48.64+0x100], R46 ;  /* 0x0001002e30007986 */ /* 0x000fe2000c101910 */
[----:B-1----:R-:W-:-:S03]  /*12e0*/  LEA R44, P5, R39, UR4, 0x9 ;  /* 0x00000004272c7c11 */ /* 0x002fc6000f8a48ff */
[----:B------:R-:W-:Y:S01]  /*12f0*/  STG.E desc[UR16][R48.64+0x180], R47 ;  /* 0x0001802f30007986 */ /* 0x000fe2000c101910 */
[----:B------:R-:W-:-:S03]  /*1300*/  LEA.HI.X R41, R25, UR5, RZ, 0x2, P5 ;  /* 0x0000000519297c11 */ /* 0x000fc6000a8f14ff */
[----:B--2---:R1:W-:Y:S04]  /*1310*/  STG.E desc[UR16][R32.64], R4 ;  /* 0x0000000420007986 */ /* 0x0043e8000c101910 */
[----:B------:R2:W-:Y:S04]  /*1320*/  STG.E desc[UR16][R32.64+0x80], R5 ;  /* 0x0000800520007986 */ /* 0x0005e8000c101910 */
[----:B------:R0:W-:Y:S01]  /*1330*/  STG.E desc[UR16][R32.64+0x100], R6 ;  /* 0x0001000620007986 */ /* 0x0001e2000c101910 */
[----:B-1----:R-:W-:-:S03]  /*1340*/  IADD3 R4, P5, PT, R43, R26, RZ ;  /* 0x0000001a2b047210 */ /* 0x002fc60007fbe0ff */
[----:B------:R1:W-:Y:S01]  /*1350*/  STG.E desc[UR16][R32.64+0x180], R7 ;  /* 0x0001800720007986 */ /* 0x0003e2000c101910 */
[----:B--2---:R-:W-:-:S03]  /*1360*/  LEA.HI.X R5, R0, UR5, RZ, 0x2, P3 ;  /* 0x0000000500057c11 */ /* 0x004fc600098f14ff */
[----:B------:R-:W2:Y:S01]  /*1370*/  LDSM.16.M88.4 R24, [R36+UR14+0x300] ;  /* 0x0003000e2418783b */ /* 0x000ea20008000200 */
[----:B------:R-:W-:Y:S02]  /*1380*/  LEA.HI.X R0, R2, UR5, RZ, 0x2, P4 ;  /* 0x0000000502007c11 */ /* 0x000fe4000a0f14ff */
[C---:B------:R-:W-:Y:S01]  /*1390*/  IADD3 R38, P4, PT, R43.reuse, R38, RZ ;  /* 0x000000262b267210 */ /* 0x040fe20007f9e0ff */
[----:B------:R-:W-:Y:S01]  /*13a0*/  IMAD.X R5, RZ, RZ, R5, P5 ;  /* 0x000000ffff057224 */ /* 0x000fe200028e0605 */
[C---:B------:R-:W-:Y:S02]  /*13b0*/  IADD3 R34, P3, PT, R43.reuse, R34, RZ ;  /* 0x000000222b227210 */ /* 0x040fe40007f7e0ff */
[C---:B0-----:R-:W-:Y:S01]  /*13c0*/  IADD3 R6, P6, PT, R43.reuse, R44, RZ ;  /* 0x0000002c2b067210 */ /* 0x041fe20007fde0ff */
[----:B------:R-:W-:Y:S01]  /*13d0*/  IMAD.X R39, RZ, RZ, R0, P4 ;  /* 0x000000ffff277224 */ /* 0x000fe200020e0600 */
[C---:B------:R-:W-:Y:S01]  /*13e0*/  IADD3 R2, P5, PT, R43.reuse, R42, RZ ;  /* 0x0000002a2b027210 */ /* 0x040fe20007fbe0ff */
[----:B------:R-:W-:Y:S01]  /*13f0*/  IMAD.X R35, RZ, RZ, R35, P3 ;  /* 0x000000ffff237224 */ /* 0x000fe200018e0623 */
[----:B------:R-:W-:Y:S01]  /*1400*/  IADD3 R40, P4, PT, R43, R40, RZ ;  /* 0x000000282b287210 */ /* 0x000fe20007f9e0ff */
[----:B-1----:R-:W-:Y:S01]  /*1410*/  IMAD.X R7, RZ, RZ, R41, P6 ;  /* 0x000000ffff077224 */ /* 0x002fe200030e0629 */
[----:B------:R-:W-:Y:S01]  /*1420*/  LEA.HI.X R0, R3, UR5, RZ, 0x2, P2 ;  /* 0x0000000503007c11 */ /* 0x000fe200090f14ff */
[----:B------:R-:W-:Y:S01]  /*1430*/  IMAD.X R3, RZ, RZ, R37, P5 ;  /* 0x000000ffff037224 */ /* 0x000fe200028e0625 */
[----:B---3--:R0:W-:Y:S03]  /*1440*/  STG.E desc[UR16][R4.64], R12 ;  /* 0x0000000c04007986 */ /* 0x0081e6000c101910 */
[----:B------:R-:W-:Y:S01]  /*1450*/  IMAD.X R41, RZ, RZ, R0, P4 ;  /* 0x000000ffff297224 */ /* 0x000fe200020e0600 */
[----:B------:R0:W-:Y:S04]  /*1460*/  STG.E desc[UR16][R4.64+0x80], R13 ;  /* 0x0000800d04007986 */ /* 0x0001e8000c101910 */
[----:B------:R0:W-:Y:S04]  /*1470*/  STG.E desc[UR16][R4.64+0x100], R14 ;  /* 0x0001000e04007986 */ /* 0x0001e8000c101910 */
[----:B------:R0:W-:Y:S04]  /*1480*/  STG.E desc[UR16][R4.64+0x180], R15 ;  /* 0x0001800f04007986 */ /* 0x0001e8000c101910 */
[----:B----4-:R0:W-:Y:S04]  /*1490*/  STG.E desc[UR16][R38.64], R8 ;  /* 0x0000000826007986 */ /* 0x0101e8000c101910 */
[----:B------:R0:W-:Y:S04]  /*14a0*/  STG.E desc[UR16][R38.64+0x80], R9 ;  /* 0x0000800926007986 */ /* 0x0001e8000c101910 */
[----:B------:R0:W-:Y:S04]  /*14b0*/  STG.E desc[UR16][R38.64+0x100], R10 ;  /* 0x0001000a26007986 */ /* 0x0001e8000c101910 */
[----:B------:R0:W-:Y:S04]  /*14c0*/  STG.E desc[UR16][R38.64+0x180], R11 ;  /* 0x0001800b26007986 */ /* 0x0001e8000c101910 */
[----:B-----5:R0:W-:Y:S04]  /*14d0*/  STG.E desc[UR16][R34.64], R16 ;  /* 0x0000001022007986 */ /* 0x0201e8000c101910 */
[----:B------:R0:W-:Y:S04]  /*14e0*/  STG.E desc[UR16][R34.64+0x80], R17 ;  /* 0x0000801122007986 */ /* 0x0001e8000c101910 */
[----:B------:R0:W-:Y:S04]  /*14f0*/  STG.E desc[UR16][R34.64+0x100], R18 ;  /* 0x0001001222007986 */ /* 0x0001e8000c101910 */
[----:B------:R0:W-:Y:S04]  /*1500*/  STG.E desc[UR16][R34.64+0x180], R19 ;  /* 0x0001801322007986 */ /* 0x0001e8000c101910 */
[----:B------:R0:W-:Y:S04]  /*1510*/  STG.E desc[UR16][R6.64], R20 ;  /* 0x0000001406007986 */ /* 0x0001e8000c101910 */
[----:B------:R0:W-:Y:S04]  /*1520*/  STG.E desc[UR16][R6.64+0x80], R21 ;  /* 0x0000801506007986 */ /* 0x0001e8000c101910 */
[----:B------:R0:W-:Y:S04]  /*1530*/  STG.E desc[UR16][R6.64+0x100], R22 ;  /* 0x0001001606007986 */ /* 0x0001e8000c101910 */
[----:B------:R0:W-:Y:S04]  /*1540*/  STG.E desc[UR16][R6.64+0x180], R23 ;  /* 0x0001801706007986 */ /* 0x0001e8000c101910 */
[----:B--2---:R0:W-:Y:S04]  /*1550*/  STG.E desc[UR16][R2.64], R24 ;  /* 0x0000001802007986 */ /* 0x0041e8000c101910 */
[----:B------:R0:W-:Y:S04]  /*1560*/  STG.E desc[UR16][R2.64+0x80], R25 ;  /* 0x0000801902007986 */ /* 0x0001e8000c101910 */
[----:B------:R0:W-:Y:S04]  /*1570*/  STG.E desc[UR16][R2.64+0x100], R26 ;  /* 0x0001001a02007986 */ /* 0x0001e8000c101910 */
[----:B------:R0:W-:Y:S04]  /*1580*/  STG.E desc[UR16][R2.64+0x180], R27 ;  /* 0x0001801b02007986 */ /* 0x0001e8000c101910 */
[----:B------:R0:W-:Y:S04]  /*1590*/  STG.E desc[UR16][R40.64], R28 ;  /* 0x0000001c28007986 */ /* 0x0001e8000c101910 */
[----:B------:R0:W-:Y:S04]  /*15a0*/  STG.E desc[UR16][R40.64+0x80], R29 ;  /* 0x0000801d28007986 */ /* 0x0001e8000c101910 */
[----:B------:R0:W-:Y:S04]  /*15b0*/  STG.E desc[UR16][R40.64+0x100], R30 ;  /* 0x0001001e28007986 */ /* 0x0001e8000c101910 */
[----:B------:R0:W-:Y:S01]  /*15c0*/  STG.E desc[UR16][R40.64+0x180], R31 ;  /* 0x0001801f28007986 */ /* 0x0001e2000c101910 */
[----:B------:R-:W-:Y:S06]  /*15d0*/  BAR.SYNC.DEFER_BLOCKING 0x0 ;  /* 0x0000000000007b1d */ /* 0x000fec0000010000 */
[----:B------:R-:W-:Y:S05]  /*15e0*/  @P1 BRA `(.L_x_8) ;  /* 0x00000000009c1947 */ /* 0x000fea0003800000 */
[----:B------:R-:W-:Y:S01]  /*15f0*/  NOP ;  /* 0x0000000000007918 */ /* 0x000fe20000000000 */
[----:B------:R-:W-:Y:S01]  /*1600*/  UMOV UR4, 0x50 ;  /* 0x0000005000047882 */ /* 0x000fe20000000000 */
[----:B------:R-:W-:Y:S01]  /*1610*/  IMAD.U32 R0, RZ, RZ, UR15 ;  /* 0x0000000fff007e24 */ /* 0x000fe2000f8e00ff */
[----:B------:R-:W-:Y:S01]  /*1620*/  ULEA UR13, UR13, UR4, 0x18 ;  /* 0x000000040d0d7291 */ /* 0x000fe2000f8ec0ff */
[----:B0-----:R-:W-:Y:S02]  /*1630*/  IMAD.MOV.U32 R3, RZ, RZ, 0xf ;  /* 0x0000000fff037424 */ /* 0x001fe400078e00ff */
[----:B------:R-:W-:Y:S01]  /*1640*/  IMAD.MOV.U32 R7, RZ, RZ, 0x1 ;  /* 0x00000001ff077424 */ /* 0x000fe200078e00ff */
[----:B------:R-:W-:-:S04]  /*1650*/  LOP3.LUT R0, R0, 0xffff, RZ, 0xc0, !PT ;  /* 0x0000ffff00007812 */ /* 0x000fc800078ec0ff */
[----:B------:R-:W-:Y:S01]  /*1660*/  SHF.R.U32.HI R0, RZ, 0x5, R0 ;  /* 0x00000005ff007819 */ /* 0x000fe20000011600 */
[----:B------:R-:W0:Y:S04]  /*1670*/  LDS R5, [UR13] ;  /* 0x0000000dff057984 */ /* 0x000e280008000800 */
[----:B------:R-:W-:Y:S01]  /*1680*/  VIADD R2, R0, 0x10 ;  /* 0x0000001000027836 */ /* 0x000fe20000000000 */
[----:B------:R-:W-:-:S04]  /*1690*/  SHF.L.U32 R0, R3, R0, RZ ;  /* 0x0000000003007219 */ /* 0x000fc800000006ff */
[----:B------:R-:W-:-:S04]  /*16a0*/  SHF.L.U32 R3, R7, R2, RZ ;  /* 0x0000000207037219 */ /* 0x000fc800000006ff */
[----:B------:R-:W-:-:S04]  /*16b0*/  LOP3.LUT R0, R3, R0, RZ, 0xfc, !PT ;  /* 0x0000000003007212 */ /* 0x000fc800078efcff */
[C---:B------:R-:W-:Y:S02]  /*16c0*/  LOP3.LUT R2, R0.reuse, 0xffff, RZ, 0xc0, !PT ;  /* 0x0000ffff00027812 */ /* 0x040fe400078ec0ff */
[----:B0-----:R-:W-:-:S04]  /*16d0*/  LOP3.LUT R3, R0, 0xffff, R5, 0x80, !PT ;  /* 0x0000ffff00037812 */ /* 0x001fc800078e8005 */
[----:B------:R-:W-:-:S13]  /*16e0*/  ISETP.NE.AND P0, PT, R3, R2, PT ;  /* 0x000000020300720c */ /* 0x000fda0003f05270 */
[----:B------:R-:W-:Y:S05]  /*16f0*/  @P0 BRA `(.L_x_9) ;  /* 0x0000000000500947 */ /* 0x000fea0003800000 */
[----:B------:R-:W-:Y:S02]  /*1700*/  SHF.R.U32.HI R5, RZ, 0x10, R5 ;  /* 0x00000010ff057819 */ /* 0x000fe40000011605 */
[----:B------:R-:W-:-:S04]  /*1710*/  SHF.R.U32.HI R2, RZ, 0x10, R0 ;  /* 0x00000010ff027819 */ /* 0x000fc80000011600 */
[----:B------:R-:W-:-:S04]  /*1720*/  LOP3.LUT R5, R5, R2, RZ, 0xc0, !PT ;  /* 0x0000000205057212 */ /* 0x000fc800078ec0ff */
[----:B------:R-:W-:-:S13]  /*1730*/  ISETP.NE.AND P0, PT, R5, R2, PT ;  /* 0x000000020500720c */ /* 0x000fda0003f05270 */
[----:B------:R-:W-:Y:S05]  /*1740*/  @P0 BRA `(.L_x_10) ;  /* 0x0000000000300947 */ /* 0x000fea0003800000 */
[----:B------:R-:W-:Y:S01]  /*1750*/  R2UR UR4, R0 ;  /* 0x00000000000472ca */ /* 0x000fe200000e0000 */
[----:B------:R-:W-:Y:S01]  /*1760*/  VOTEU.ANY UR5, UPT, PT ;  /* 0x0000000000057886 */ /* 0x000fe200038e0100 */
[----:B------:R-:W0:Y:S01]  /*1770*/  S2R R0, SR_LANEID ;  /* 0x0000000000007919 */ /* 0x000e220000000000 */
[----:B------:R-:W-:-:S10]  /*1780*/  UFLO.U32 UR5, UR5 ;  /* 0x00000005000572bd */ /* 0x000fd400080e0000 */
[----:B------:R-:W-:-:S06]  /*1790*/  ULOP3.LUT UR4, URZ, UR4, URZ, 0x33, !UPT ;  /* 0x00000004ff047292 */ /* 0x000fcc000f8e33ff */
[----:B------:R-:W-:-:S04]  /*17a0*/  IMAD.U32 R2, RZ, RZ, UR4 ;  /* 0x00000004ff027e24 */ /* 0x000fc8000f8e00ff */
[----:B------:R-:W1:Y:S02]  /*17b0*/  REDUX UR6, R2 ;  /* 0x00000000020673c4 */ /* 0x000e640000000000 */
[----:B------:R2:W-:Y:S01]  /*17c0*/  UTCATOMSWS.AND URZ, UR4 ;  /* 0x0000000400ff79e3 */ /* 0x0005e20008000000 */
[----:B0-----:R-:W-:Y:S01]  /*17d0*/  ISETP.EQ.U32.AND P0, PT, R0, UR5, PT ;  /* 0x0000000500007c0c */ /* 0x001fe2000bf02070 */
[----:B-1----:R-:W-:-:S12]  /*17e0*/  IMAD.U32 R0, RZ, RZ, UR6 ;  /* 0x00000006ff007e24 */ /* 0x002fd8000f8e00ff */
[----:B------:R2:W-:Y:S01]  /*17f0*/  @P0 ATOMS.AND RZ, [UR13], R0 ;  /* 0x00000000ffff098c */ /* 0x0005e2000a80000d */
[----:B------:R-:W-:Y:S05]  /*1800*/  BRA `(.L_x_8) ;  /* 0x0000000000147947 */ /* 0x000fea0003800000 */
.L_x_10:
[----:B------:R-:W-:-:S07]  /*1810*/  MOV R2, 0x1830 ;  /* 0x0000183000027802 */ /* 0x000fce0000000f00 */
[----:B------:R-:W-:Y:S05]  /*1820*/  CALL.REL.NOINC `($__internal_0_$__cuda_sm10x_tcgen05_guardrail_trap_col_being_dealloced_not_returned_by_alloc) ;  /* 0x0000000000207944 */ /* 0x000fea0003c00000 */
[----:B------:R-:W-:Y:S05]  /*1830*/  BRA `(.L_x_8) ;  /* 0x0000000000087947 */ /* 0x000fea0003800000 */
.L_x_9:
[----:B------:R-:W-:-:S07]  /*1840*/  MOV R2, 0x1860 ;  /* 0x0000186000027802 */ /* 0x000fce0000000f00 */
[----:B------:R-:W-:Y:S05]  /*1850*/  CALL.REL.NOINC `($__internal_2_$__cuda_sm10x_tcgen05_guardrail_trap_unallocated_columns_being_dealloced) ;  /* 0x00000000002c7944 */ /* 0x000fea0003c00000 */
.L_x_8:
[----:B------:R-:W-:Y:S01]  /*1860*/  NOP ;  /* 0x0000000000007918 */ /* 0x000fe20000000000 */
[----:B--2---:R-:W-:Y:S05]  /*1870*/  EXIT ;  /* 0x000000000000794d */ /* 0x004fea0003800000 */
.L_x_7:
[----:B------:R-:W1:Y:S02]  /*1880*/  SYNCS.PHASECHK.TRANS64.TRYWAIT P0, [UR14+0x3000], RZ ;  /* 0x003000ffff0075a7 */ /* 0x000e64000800110e */
[----:B-1----:R-:W-:Y:S05]  /*1890*/  @!P0 BRA `(.L_x_7) ;  /* 0xfffffffc00f88947 */ /* 0x002fea000383ffff */
[----:B------:R-:W-:Y:S05]  /*18a0*/  BRA `(.L_x_11) ;  /* 0xfffffff400ac7947 */ /* 0x000fea000383ffff */
        .weak           $__internal_0_$__cuda_sm10x_tcgen05_guardrail_trap_col_being_dealloced_not_returned_by_alloc
        .type           $__internal_0_$__cuda_sm10x_tcgen05_guardrail_trap_col_being_dealloced_not_returned_by_alloc,@function
        .size           $__internal_0_$__cuda_sm10x_tcgen05_guardrail_trap_col_being_dealloced_not_returned_by_alloc,($__internal_1_$__cuda_sm10x_tcgen05_guardrail_trap_phase_invalid_during_alloc - $__internal_0_$__cuda_sm10x_tcgen05_guardrail_trap_col_being_dealloced_not_returned_by_alloc)
$__internal_0_$__cuda_sm10x_tcgen05_guardrail_trap_col_being_dealloced_not_returned_by_alloc:
[----:B------:R-:W-:Y:S05]  /*18b0*/  BPT.TRAP 0x1 ;  /* 0x000000040000795c */ /* 0x000fea0000300000 */
[----:B------:R-:W-:-:S04]  /*18c0*/  IMAD.MOV.U32 R3, RZ, RZ, 0x0 ;  /* 0x00000000ff037424 */ /* 0x000fc800078e00ff */
[----:B------:R-:W-:Y:S05]  /*18d0*/  RET.REL.NODEC R2 `(gluon_mma) ;  /* 0xffffffe402c87950 */ /* 0x000fea0003c3ffff */
        .weak           $__internal_1_$__cuda_sm10x_tcgen05_guardrail_trap_phase_invalid_during_alloc
        .type           $__internal_1_$__cuda_sm10x_tcgen05_guardrail_trap_phase_invalid_during_alloc,@function
        .size           $__internal_1_$__cuda_sm10x_tcgen05_guardrail_trap_phase_invalid_during_alloc,($__internal_2_$__cuda_sm10x_tcgen05_guardrail_trap_unallocated_columns_being_dealloced - $__internal_1_$__cuda_sm10x_tcgen05_guardrail_trap_phase_invalid_during_alloc)
$__internal_1_$__cuda_sm10x_tcgen05_guardrail_trap_phase_invalid_during_alloc:
[----:B------:R-:W-:Y:S05]  /*18e0*/  BPT.TRAP 0x1 ;  /* 0x000000040000795c */ /* 0x000fea0000300000 */
[----:B------:R-:W-:-:S04]  /*18f0*/  IMAD.MOV.U32 R3, RZ, RZ, 0x0 ;  /* 0x00000000ff037424 */ /* 0x000fc800078e00ff */
[----:B------:R-:W-:Y:S05]  /*1900*/  RET.REL.NODEC R2 `(gluon_mma) ;  /* 0xffffffe402bc7950 */ /* 0x000fea0003c3ffff */
        .weak           $__internal_2_$__cuda_sm10x_tcgen05_guardrail_trap_unallocated_columns_being_dealloced
        .type           $__internal_2_$__cuda_sm10x_tcgen05_guardrail_trap_unallocated_columns_being_dealloced,@function
        .size           $__internal_2_$__cuda_sm10x_tcgen05_guardrail_trap_unallocated_columns_being_dealloced,(.L_x_15 - $__internal_2_$__cuda_sm10x_tcgen05_guardrail_trap_unallocated_columns_being_dealloced)
$__internal_2_$__cuda_sm10x_tcgen05_guardrail_trap_unallocated_columns_being_dealloced:
[----:B------:R-:W-:Y:S05]  /*1910*/  BPT.TRAP 0x1 ;  /* 0x000000040000795c */ /* 0x000fea0000300000 */
[----:B------:R-:W-:-:S04]  /*1920*/  IMAD.MOV.U32 R3, RZ, RZ, 0x0 ;  /* 0x00000000ff037424 */ /* 0x000fc800078e00ff */
[----:B------:R-:W-:Y:S05]  /*1930*/  RET.REL.NODEC R2 `(gluon_mma) ;  /* 0xffffffe402b07950 */ /* 0x000fea0003c3ffff */
.L_x_12:
[----:B------:R-:W-:-:S00]  /*1940*/  BRA `(.L_x_12) ;  /* 0xfffffffc00fc7947 */ /* 0x000fc0000383ffff */
[----:B------:R-:W-:-:S00]  /*1950*/  NOP ;  /* 0x0000000000007918 */ /* 0x000fc00000000000 */
        /* <DEDUP_REMOVED lines=10> */
.L_x_15:


//--------------------- .nv.shared.gluon_mma      --------------------------
	.section	.nv.shared.gluon_mma,"aw",@nobits
	.sectionflags	@""
	.align	16
	.zero		1024


//--------------------- .nv.shared.reserved.0     --------------------------
	.section	.nv.shared.reserved.0,"aw",@nobits
	.align	8
	.weak		__nv_reservedSMEM_offset_0_alias
	.size		__nv_reservedSMEM_offset_0_alias, 0, 64
	.other		__nv_reservedSMEM_offset_0_alias,@"STO_CUDA_RESERVED_SHARED STV_DEFAULT"
__nv_reservedSMEM_offset_0_alias:
	.zero		0
.nv.shared.reserved.0:
	.zero		64
	.weak		__nv_reservedSMEM_allocation_phase
	.type		__nv_reservedSMEM_allocation_phase,@object
	.size		__nv_reservedSMEM_allocation_phase,(.L_0 - __nv_reservedSMEM_allocation_phase)
__nv_reservedSMEM_allocation_phase:
	.zero		1
.L_0:
	.zero		7
	.weak		__nv_reservedSMEM_devtool_atexit_pc
	.type		__nv_reservedSMEM_devtool_atexit_pc,@object
	.size		__nv_reservedSMEM_devtool_atexit_pc,(__nv_reservedSMEM_allocation_mask - __nv_reservedSMEM_devtool_atexit_pc)
__nv_reservedSMEM_devtool_atexit_pc:
	.zero		8
	.weak		__nv_reservedSMEM_allocation_mask
	.type		__nv_reservedSMEM_allocation_mask,@object
	.size		__nv_reservedSMEM_allocation_mask,(.L_2 - __nv_reservedSMEM_allocation_mask)
__nv_reservedSMEM_allocation_mask:
	.zero		4
.L_2:


//--------------------- .nv.constant0.gluon_mma   --------------------------
	.section	.nv.constant0.gluon_mma,"a",@progbits
	.sectionflags	@""
	.align	4
.nv.constant0.gluon_mma:
	.zero		936


//--------------------- SYMBOLS --------------------------

	.type		.nv.reservedSmem.offset0,@object
	.size		.nv.reservedSmem.offset0,0x4
	.type		.nv.reservedSmem.cap,@object
	.size		.nv.reservedSmem.cap,0x4
